//
// Generated by NVIDIA NVVM Compiler
//
// Compiler Build ID: CL-36424714
// Cuda compilation tools, release 13.0, V13.0.88
// Based on NVVM 20.0.0
//

.version 9.0
.target sm_100
.address_size 64

	// .globl	_Z9matrixMulPiS_S_iii

.visible .entry _Z9matrixMulPiS_S_iii(
	.param .u64 .ptr .align 1 _Z9matrixMulPiS_S_iii_param_0,
	.param .u64 .ptr .align 1 _Z9matrixMulPiS_S_iii_param_1,
	.param .u64 .ptr .align 1 _Z9matrixMulPiS_S_iii_param_2,
	.param .u32 _Z9matrixMulPiS_S_iii_param_3,
	.param .u32 _Z9matrixMulPiS_S_iii_param_4,
	.param .u32 _Z9matrixMulPiS_S_iii_param_5
)
{
	.reg .pred 	%p<13>;
	.reg .b32 	%r<107>;
	.reg .b64 	%rd<53>;

	ld.param.u64 	%rd7, [_Z9matrixMulPiS_S_iii_param_0];
	ld.param.u64 	%rd8, [_Z9matrixMulPiS_S_iii_param_1];
	ld.param.u64 	%rd6, [_Z9matrixMulPiS_S_iii_param_2];
	ld.param.u32 	%r32, [_Z9matrixMulPiS_S_iii_param_3];
	ld.param.u32 	%r30, [_Z9matrixMulPiS_S_iii_param_4];
	ld.param.u32 	%r31, [_Z9matrixMulPiS_S_iii_param_5];
	cvta.to.global.u64 	%rd1, %rd8;
	cvta.to.global.u64 	%rd2, %rd7;
	mov.u32 	%r33, %tid.x;
	mov.u32 	%r34, %ctaid.x;
	mov.u32 	%r35, %ntid.x;
	mad.lo.s32 	%r1, %r34, %r35, %r33;
	mov.u32 	%r36, %tid.y;
	mov.u32 	%r37, %ctaid.y;
	mov.u32 	%r38, %ntid.y;
	mad.lo.s32 	%r2, %r37, %r38, %r36;
	setp.ge.s32 	%p1, %r2, %r32;
	setp.ge.s32 	%p2, %r1, %r31;
	or.pred  	%p3, %p1, %p2;
	@%p3 bra 	$L__BB0_14;
	setp.lt.s32 	%p4, %r30, 1;
	mov.b32 	%r106, 0;
	@%p4 bra 	$L__BB0_13;
	mul.lo.s32 	%r3, %r30, %r2;
	and.b32  	%r4, %r30, 7;
	setp.lt.u32 	%p5, %r30, 8;
	mov.b32 	%r101, 0;
	mov.u32 	%r106, %r101;
	@%p5 bra 	$L__BB0_5;
	and.b32  	%r101, %r30, 2147483640;
	neg.s32 	%r95, %r101;
	shl.b32 	%r7, %r31, 3;
	mul.wide.u32 	%rd9, %r3, 4;
	add.s64 	%rd10, %rd9, %rd2;
	add.s64 	%rd52, %rd10, 16;
	mov.b32 	%r106, 0;
	mul.wide.s32 	%rd13, %r31, 4;
	mov.u32 	%r94, %r1;
$L__BB0_4:
	.pragma "nounroll";
	ld.global.u32 	%r43, [%rd52+-16];
	mul.wide.s32 	%rd11, %r94, 4;
	add.s64 	%rd12, %rd1, %rd11;
	ld.global.u32 	%r44, [%rd12];
	mad.lo.s32 	%r45, %r44, %r43, %r106;
	ld.global.u32 	%r46, [%rd52+-12];
	add.s64 	%rd14, %rd12, %rd13;
	ld.global.u32 	%r47, [%rd14];
	mad.lo.s32 	%r48, %r47, %r46, %r45;
	ld.global.u32 	%r49, [%rd52+-8];
	add.s64 	%rd15, %rd14, %rd13;
	ld.global.u32 	%r50, [%rd15];
	mad.lo.s32 	%r51, %r50, %r49, %r48;
	ld.global.u32 	%r52, [%rd52+-4];
	add.s64 	%rd16, %rd15, %rd13;
	ld.global.u32 	%r53, [%rd16];
	mad.lo.s32 	%r54, %r53, %r52, %r51;
	ld.global.u32 	%r55, [%rd52];
	add.s64 	%rd17, %rd16, %rd13;
	ld.global.u32 	%r56, [%rd17];
	mad.lo.s32 	%r57, %r56, %r55, %r54;
	ld.global.u32 	%r58, [%rd52+4];
	add.s64 	%rd18, %rd17, %rd13;
	ld.global.u32 	%r59, [%rd18];
	mad.lo.s32 	%r60, %r59, %r58, %r57;
	ld.global.u32 	%r61, [%rd52+8];
	add.s64 	%rd19, %rd18, %rd13;
	ld.global.u32 	%r62, [%rd19];
	mad.lo.s32 	%r63, %r62, %r61, %r60;
	ld.global.u32 	%r64, [%rd52+12];
	add.s64 	%rd20, %rd19, %rd13;
	ld.global.u32 	%r65, [%rd20];
	mad.lo.s32 	%r106, %r65, %r64, %r63;
	add.s32 	%r95, %r95, 8;
	add.s32 	%r94, %r94, %r7;
	add.s64 	%rd52, %rd52, 32;
	setp.ne.s32 	%p6, %r95, 0;
	@%p6 bra 	$L__BB0_4;
$L__BB0_5:
	setp.eq.s32 	%p7, %r4, 0;
	@%p7 bra 	$L__BB0_13;
	and.b32  	%r17, %r30, 3;
	setp.lt.u32 	%p8, %r4, 4;
	@%p8 bra 	$L__BB0_8;
	add.s32 	%r67, %r101, %r3;
	mul.wide.u32 	%rd21, %r67, 4;
	add.s64 	%rd22, %rd2, %rd21;
	ld.global.u32 	%r68, [%rd22];
	mad.lo.s32 	%r69, %r101, %r31, %r1;
	mul.wide.s32 	%rd23, %r69, 4;
	add.s64 	%rd24, %rd1, %rd23;
	ld.global.u32 	%r70, [%rd24];
	mad.lo.s32 	%r71, %r70, %r68, %r106;
	cvt.u64.u32 	%rd25, %r3;
	cvt.u64.u32 	%rd26, %r101;
	add.s64 	%rd27, %rd26, %rd25;
	shl.b64 	%rd28, %rd27, 2;
	add.s64 	%rd29, %rd2, %rd28;
	ld.global.u32 	%r72, [%rd29+4];
	mul.wide.s32 	%rd30, %r31, 4;
	add.s64 	%rd31, %rd24, %rd30;
	ld.global.u32 	%r73, [%rd31];
	mad.lo.s32 	%r74, %r73, %r72, %r71;
	ld.global.u32 	%r75, [%rd29+8];
	add.s64 	%rd32, %rd31, %rd30;
	ld.global.u32 	%r76, [%rd32];
	mad.lo.s32 	%r77, %r76, %r75, %r74;
	ld.global.u32 	%r78, [%rd29+12];
	add.s64 	%rd33, %rd32, %rd30;
	ld.global.u32 	%r79, [%rd33];
	mad.lo.s32 	%r106, %r79, %r78, %r77;
	add.s32 	%r101, %r101, 4;
$L__BB0_8:
	setp.eq.s32 	%p9, %r17, 0;
	@%p9 bra 	$L__BB0_13;
	setp.eq.s32 	%p10, %r17, 1;
	@%p10 bra 	$L__BB0_11;
	add.s32 	%r81, %r101, %r3;
	mul.wide.u32 	%rd34, %r81, 4;
	add.s64 	%rd35, %rd2, %rd34;
	ld.global.u32 	%r82, [%rd35];
	mad.lo.s32 	%r83, %r101, %r31, %r1;
	mul.wide.s32 	%rd36, %r83, 4;
	add.s64 	%rd37, %rd1, %rd36;
	ld.global.u32 	%r84, [%rd37];
	mad.lo.s32 	%r85, %r84, %r82, %r106;
	cvt.u64.u32 	%rd38, %r3;
	cvt.u64.u32 	%rd39, %r101;
	add.s64 	%rd40, %rd39, %rd38;
	shl.b64 	%rd41, %rd40, 2;
	add.s64 	%rd42, %rd2, %rd41;
	ld.global.u32 	%r86, [%rd42+4];
	mul.wide.s32 	%rd43, %r31, 4;
	add.s64 	%rd44, %rd37, %rd43;
	ld.global.u32 	%r87, [%rd44];
	mad.lo.s32 	%r106, %r87, %r86, %r85;
	add.s32 	%r101, %r101, 2;
$L__BB0_11:
	and.b32  	%r88, %r30, 1;
	setp.eq.b32 	%p11, %r88, 1;
	not.pred 	%p12, %p11;
	@%p12 bra 	$L__BB0_13;
	add.s32 	%r89, %r101, %r3;
	mul.wide.u32 	%rd45, %r89, 4;
	add.s64 	%rd46, %rd2, %rd45;
	ld.global.u32 	%r90, [%rd46];
	mad.lo.s32 	%r91, %r101, %r31, %r1;
	mul.wide.s32 	%rd47, %r91, 4;
	add.s64 	%rd48, %rd1, %rd47;
	ld.global.u32 	%r92, [%rd48];
	mad.lo.s32 	%r106, %r92, %r90, %r106;
$L__BB0_13:
	mad.lo.s32 	%r93, %r31, %r2, %r1;
	cvta.to.global.u64 	%rd49, %rd6;
	mul.wide.s32 	%rd50, %r93, 4;
	add.s64 	%rd51, %rd49, %rd50;
	st.global.u32 	[%rd51], %r106;
$L__BB0_14:
	ret;

}


// ===== COMPILED SASS (sm_100) =====

	.target	sm_100

	.elftype	@"ET_EXEC"


//--------------------- .note.nv.tkinfo           --------------------------
	.section	.note.nv.tkinfo,"",@"SHT_NOTE"
	.sectionflags	@"SHF_NOTE_NV_TKINFO"
	.tkinfo
        /*0018*/ 	.word	0x00000002
        /*0030*/ 	.string	""
        /*0030*/ 	.string	"ptxas"
        /*0030*/ 	.string	"Cuda compilation tools, release 13.0, V13.0.88"
        /*0030*/ 	.string	"Build cuda_13.0.r13.0/compiler.36424714_0"
        /*0030*/ 	.string	"-arch sm_100 -m 64 "



//--------------------- .note.nv.cuinfo           --------------------------
	.section	.note.nv.cuinfo,"",@"SHT_NOTE"
	.sectionflags	@"SHF_NOTE_NV_CUINFO"
        /*0018*/ 	.short	0x0002
        /*001a*/ 	.short	0x0064
        /*001c*/ 	.short	0x0082
	.zero		2


//--------------------- .nv.info                  --------------------------
	.section	.nv.info,"",@"SHT_CUDA_INFO"
	.align	4


	//----- nvinfo : EIATTR_REGCOUNT
	.align		4
        /*0000*/ 	.byte	0x04, 0x2f
        /*0002*/ 	.short	(.L_1 - .L_0)
	.align		4
.L_0:
        /*0004*/ 	.word	index@(_Z9matrixMulPiS_S_iii)
        /*0008*/ 	.word	0x00000020


	//----- nvinfo : EIATTR_FRAME_SIZE
	.align		4
.L_1:
        /*000c*/ 	.byte	0x04, 0x11
        /*000e*/ 	.short	(.L_3 - .L_2)
	.align		4
.L_2:
        /*0010*/ 	.word	index@(_Z9matrixMulPiS_S_iii)
        /*0014*/ 	.word	0x00000000


	//----- nvinfo : EIATTR_MIN_STACK_SIZE
	.align		4
.L_3:
        /*0018*/ 	.byte	0x04, 0x12
        /*001a*/ 	.short	(.L_5 - .L_4)
	.align		4
.L_4:
        /*001c*/ 	.word	index@(_Z9matrixMulPiS_S_iii)
        /*0020*/ 	.word	0x00000000
.L_5:


//--------------------- .nv.compat                --------------------------
	.section	.nv.compat,"",@"SHT_CUDA_COMPAT_INFO"
	.align	4
        /*0000*/ 	.byte	0x02, 0x09, 0x00, 0x00, 0x02, 0x02, 0x01, 0x00, 0x02, 0x05, 0x05, 0x00, 0x03, 0x07, 0x01, 0x01
        /*0010*/ 	.byte	0x02, 0x03, 0x00, 0x00, 0x02, 0x06, 0x01, 0x00, 0x04, 0x0b, 0x08, 0x00, 0x09, 0x00, 0x00, 0x00
        /*0020*/ 	.byte	0x00, 0x00, 0x00, 0x00


//--------------------- .nv.info._Z9matrixMulPiS_S_iii --------------------------
	.section	.nv.info._Z9matrixMulPiS_S_iii,"",@"SHT_CUDA_INFO"
	.sectionflags	@""
	.align	4


	//----- nvinfo : EIATTR_CUDA_API_VERSION
	.align		4
        /*0000*/ 	.byte	0x04, 0x37
        /*0002*/ 	.short	(.L_7 - .L_6)
.L_6:
        /*0004*/ 	.word	0x00000082


	//----- nvinfo : EIATTR_KPARAM_INFO
	.align		4
.L_7:
        /*0008*/ 	.byte	0x04, 0x17
        /*000a*/ 	.short	(.L_9 - .L_8)
.L_8:
        /*000c*/ 	.word	0x00000000
        /*0010*/ 	.short	0x0005
        /*0012*/ 	.short	0x0020
        /*0014*/ 	.byte	0x00, 0xf0, 0x11, 0x00


	//----- nvinfo : EIATTR_KPARAM_INFO
	.align		4
.L_9:
        /*0018*/ 	.byte	0x04, 0x17
        /*001a*/ 	.short	(.L_11 - .L_10)
.L_10:
        /*001c*/ 	.word	0x00000000
        /*0020*/ 	.short	0x0004
        /*0022*/ 	.short	0x001c
        /*0024*/ 	.byte	0x00, 0xf0, 0x11, 0x00


	//----- nvinfo : EIATTR_KPARAM_INFO
	.align		4
.L_11:
        /*0028*/ 	.byte	0x04, 0x17
        /*002a*/ 	.short	(.L_13 - .L_12)
.L_12:
        /*002c*/ 	.word	0x00000000
        /*0030*/ 	.short	0x0003
        /*0032*/ 	.short	0x0018
        /*0034*/ 	.byte	0x00, 0xf0, 0x11, 0x00


	//----- nvinfo : EIATTR_KPARAM_INFO
	.align		4
.L_13:
        /*0038*/ 	.byte	0x04, 0x17
        /*003a*/ 	.short	(.L_15 - .L_14)
.L_14:
        /*003c*/ 	.word	0x00000000
        /*0040*/ 	.short	0x0002
        /*0042*/ 	.short	0x0010
        /*0044*/ 	.byte	0x00, 0xf5, 0x21, 0x00


	//----- nvinfo : EIATTR_KPARAM_INFO
	.align		4
.L_15:
        /*0048*/ 	.byte	0x04, 0x17
        /*004a*/ 	.short	(.L_17 - .L_16)
.L_16:
        /*004c*/ 	.word	0x00000000
        /*0050*/ 	.short	0x0001
        /*0052*/ 	.short	0x0008
        /*0054*/ 	.byte	0x00, 0xf5, 0x21, 0x00


	//----- nvinfo : EIATTR_KPARAM_INFO
	.align		4
.L_17:
        /*0058*/ 	.byte	0x04, 0x17
        /*005a*/ 	.short	(.L_19 - .L_18)
.L_18:
        /*005c*/ 	.word	0x00000000
        /*0060*/ 	.short	0x0000
        /*0062*/ 	.short	0x0000
        /*0064*/ 	.byte	0x00, 0xf5, 0x21, 0x00


	//----- nvinfo : EIATTR_SPARSE_MMA_MASK
	.align		4
.L_19:
        /*0068*/ 	.byte	0x03, 0x50
        /*006a*/ 	.short	0x0000


	//----- nvinfo : EIATTR_MAXREG_COUNT
	.align		4
        /*006c*/ 	.byte	0x03, 0x1b
        /*006e*/ 	.short	0x00ff


	//----- nvinfo : EIATTR_MERCURY_ISA_VERSION
	.align		4
        /*0070*/ 	.byte	0x03, 0x5f
        /*0072*/ 	.short	0x0101


	//----- nvinfo : EIATTR_VRC_CTA_INIT_COUNT
	.align		4
        /*0074*/ 	.byte	0x02, 0x4a
	.zero		1
	.zero		1


	//----- nvinfo : EIATTR_EXIT_INSTR_OFFSETS
	.align		4
        /*0078*/ 	.byte	0x04, 0x1c
        /*007a*/ 	.short	(.L_21 - .L_20)


	//   ....[0]....
.L_20:
        /*007c*/ 	.word	0x000000d0


	//   ....[1]....
        /*0080*/ 	.word	0x000008e0


	//----- nvinfo : EIATTR_CBANK_PARAM_SIZE
	.align		4
.L_21:
        /*0084*/ 	.byte	0x03, 0x19
        /*0086*/ 	.short	0x0024


	//----- nvinfo : EIATTR_PARAM_CBANK
	.align		4
        /*0088*/ 	.byte	0x04, 0x0a
        /*008a*/ 	.short	(.L_23 - .L_22)
	.align		4
.L_22:
        /*008c*/ 	.word	index@(.nv.constant0._Z9matrixMulPiS_S_iii)
        /*0090*/ 	.short	0x0380
        /*0092*/ 	.short	0x0024


	//----- nvinfo : EIATTR_SW_WAR
	.align		4
.L_23:
        /*0094*/ 	.byte	0x04, 0x36
        /*0096*/ 	.short	(.L_25 - .L_24)
.L_24:
        /*0098*/ 	.word	0x00000008
.L_25:


//--------------------- .nv.callgraph             --------------------------
	.section	.nv.callgraph,"",@"SHT_CUDA_CALLGRAPH"
	.align	4
	.sectionentsize	8
	.align		4
        /*0000*/ 	.word	0x00000000
	.align		4
        /*0004*/ 	.word	0xffffffff
	.align		4
        /*0008*/ 	.word	0x00000000
	.align		4
        /*000c*/ 	.word	0xfffffffe
	.align		4
        /*0010*/ 	.word	0x00000000
	.align		4
        /*0014*/ 	.word	0xfffffffd
	.align		4
        /*0018*/ 	.word	0x00000000
	.align		4
        /*001c*/ 	.word	0xfffffffc


//--------------------- .text._Z9matrixMulPiS_S_iii --------------------------
	.section	.text._Z9matrixMulPiS_S_iii,"ax",@progbits
	.align	128
        .global         _Z9matrixMulPiS_S_iii
        .type           _Z9matrixMulPiS_S_iii,@function
        .size           _Z9matrixMulPiS_S_iii,(.L_x_5 - _Z9matrixMulPiS_S_iii)
        .other          _Z9matrixMulPiS_S_iii,@"STO_CUDA_ENTRY STV_DEFAULT"
_Z9matrixMulPiS_S_iii:
.text._Z9matrixMulPiS_S_iii:
[----:B------:R-:W-:Y:S01]  /*0000*/  LDC R1, c[0x0][0x37c] ;  /* 0x0000df00ff017b82 */ /* 0x000fe20000000800 */
[----:B------:R-:W0:Y:S07]  /*0010*/  S2R R0, SR_TID.X ;  /* 0x0000000000007919 */ /* 0x000e2e0000002100 */
[----:B------:R-:W0:Y:S01]  /*0020*/  S2UR UR4, SR_CTAID.X ;  /* 0x00000000000479c3 */ /* 0x000e220000002500 */
[----:B------:R-:W1:Y:S01]  /*0030*/  LDCU UR6, c[0x0][0x398] ;  /* 0x00007300ff0677ac */ /* 0x000e620008000800 */
[----:B------:R-:W2:Y:S06]  /*0040*/  S2R R16, SR_TID.Y ;  /* 0x0000000000107919 */ /* 0x000eac0000002200 */
[----:B------:R-:W0:Y:S08]  /*0050*/  LDC R3, c[0x0][0x360] ;  /* 0x0000d800ff037b82 */ /* 0x000e300000000800 */
[----:B------:R-:W2:Y:S08]  /*0060*/  S2UR UR5, SR_CTAID.Y ;  /* 0x00000000000579c3 */ /* 0x000eb00000002600 */
[----:B------:R-:W2:Y:S08]  /*0070*/  LDC R5, c[0x0][0x364] ;  /* 0x0000d900ff057b82 */ /* 0x000eb00000000800 */
[----:B------:R-:W3:Y:S01]  /*0080*/  LDC R17, c[0x0][0x3a0] ;  /* 0x0000e800ff117b82 */ /* 0x000ee20000000800 */
[----:B0-----:R-:W-:-:S02]  /*0090*/  IMAD R0, R3, UR4, R0 ;  /* 0x0000000403007c24 */ /* 0x001fc4000f8e0200 */
[----:B--2---:R-:W-:-:S03]  /*00a0*/  IMAD R16, R5, UR5, R16 ;  /* 0x0000000505107c24 */ /* 0x004fc6000f8e0210 */
[----:B---3--:R-:W-:-:S04]  /*00b0*/  ISETP.GE.AND P0, PT, R0, R17, PT ;  /* 0x000000110000720c */ /* 0x008fc80003f06270 */
[----:B-1----:R-:W-:-:S13]  /*00c0*/  ISETP.GE.OR P0, PT, R16, UR6, P0 ;  /* 0x0000000610007c0c */ /* 0x002fda0008706670 */
[----:B------:R-:W-:Y:S05]  /*00d0*/  @P0 EXIT ;  /* 0x000000000000094d */ /* 0x000fea0003800000 */
[----:B------:R-:W0:Y:S01]  /*00e0*/  LDC R19, c[0x0][0x39c] ;  /* 0x0000e700ff137b82 */ /* 0x000e220000000800 */
[----:B------:R-:W1:Y:S01]  /*00f0*/  LDCU.64 UR4, c[0x0][0x358] ;  /* 0x00006b00ff0477ac */ /* 0x000e620008000a00 */
[----:B------:R-:W-:Y:S01]  /*0100*/  HFMA2 R24, -RZ, RZ, 0, 0 ;  /* 0x00000000ff187431 */ /* 0x000fe200000001ff */
[----:B0-----:R-:W-:-:S13]  /*0110*/  ISETP.GE.AND P0, PT, R19, 0x1, PT ;  /* 0x000000011300780c */ /* 0x001fda0003f06270 */
[----:B-1----:R-:W-:Y:S05]  /*0120*/  @!P0 BRA `(.L_x_0) ;  /* 0x0000000400dc8947 */ /* 0x002fea0003800000 */
[C---:B------:R-:W-:Y:S01]  /*0130*/  ISETP.GE.U32.AND P1, PT, R19.reuse, 0x8, PT ;  /* 0x000000081300780c */ /* 0x040fe20003f26070 */
[----:B------:R-:W-:Y:S01]  /*0140*/  IMAD R20, R16, R19, RZ ;  /* 0x0000001310147224 */ /* 0x000fe200078e02ff */
[----:B------:R-:W-:Y:S02]  /*0150*/  LOP3.LUT R27, R19, 0x7, RZ, 0xc0, !PT ;  /* 0x00000007131b7812 */ /* 0x000fe400078ec0ff */
[----:B------:R-:W-:Y:S02]  /*0160*/  MOV R21, RZ ;  /* 0x000000ff00157202 */ /* 0x000fe40000000f00 */
[----:B------:R-:W-:Y:S02]  /*0170*/  ISETP.NE.AND P0, PT, R27, RZ, PT ;  /* 0x000000ff1b00720c */ /* 0x000fe40003f05270 */
[----:B------:R-:W-:-:S05]  /*0180*/  MOV R24, RZ ;  /* 0x000000ff00187202 */ /* 0x000fca0000000f00 */
[----:B------:R-:W-:Y:S06]  /*0190*/  @!P1 BRA `(.L_x_1) ;  /* 0x0000000000c09947 */ /* 0x000fec0003800000 */
[----:B------:R-:W0:Y:S01]  /*01a0*/  LDC.64 R2, c[0x0][0x380] ;  /* 0x0000e000ff027b82 */ /* 0x000e220000000a00 */
[----:B------:R-:W-:Y:S02]  /*01b0*/  LOP3.LUT R21, R19, 0x7ffffff8, RZ, 0xc0, !PT ;  /* 0x7ffffff813157812 */ /* 0x000fe400078ec0ff */
[----:B------:R-:W-:Y:S02]  /*01c0*/  MOV R24, RZ ;  /* 0x000000ff00187202 */ /* 0x000fe40000000f00 */
[----:B------:R-:W-:Y:S02]  /*01d0*/  MOV R18, R0 ;  /* 0x0000000000127202 */ /* 0x000fe40000000f00 */
[----:B------:R-:W-:Y:S01]  /*01e0*/  IADD3 R22, PT, PT, -R21, RZ, RZ ;  /* 0x000000ff15167210 */ /* 0x000fe20007ffe1ff */
[----:B0-----:R-:W-:-:S03]  /*01f0*/  IMAD.WIDE.U32 R2, R20, 0x4, R2 ;  /* 0x0000000414027825 */ /* 0x001fc600078e0002 */
[----:B------:R-:W-:-:S04]  /*0200*/  IADD3 R4, P1, PT, R2, 0x10, RZ ;  /* 0x0000001002047810 */ /* 0x000fc80007f3e0ff */
[----:B------:R-:W-:-:S09]  /*0210*/  IADD3.X R3, PT, PT, RZ, R3, RZ, P1, !PT ;  /* 0x00000003ff037210 */ /* 0x000fd20000ffe4ff */
.L_x_2:
[----:B------:R-:W0:Y:S01]  /*0220*/  LDC.64 R14, c[0x0][0x388] ;  /* 0x0000e200ff0e7b82 */ /* 0x000e220000000a00 */
[----:B------:R-:W-:-:S05]  /*0230*/  MOV R2, R4 ;  /* 0x0000000400027202 */ /* 0x000fca0000000f00 */
[----:B------:R-:W2:Y:S04]  /*0240*/  LDG.E R25, desc[UR4][R2.64+-0x10] ;  /* 0xfffff00402197981 */ /* 0x000ea8000c1e1900 */
[----:B------:R-:W3:Y:S04]  /*0250*/  LDG.E R23, desc[UR4][R2.64+-0xc] ;  /* 0xfffff40402177981 */ /* 0x000ee8000c1e1900 */
[----:B------:R-:W4:Y:S04]  /*0260*/  LDG.E R29, desc[UR4][R2.64+-0x8] ;  /* 0xfffff804021d7981 */ /* 0x000f28000c1e1900 */
[----:B------:R-:W5:Y:S01]  /*0270*/  LDG.E R28, desc[UR4][R2.64+-0x4] ;  /* 0xfffffc04021c7981 */ /* 0x000f62000c1e1900 */
[----:B0-----:R-:W-:-:S05]  /*0280*/  IMAD.WIDE R14, R18, 0x4, R14 ;  /* 0x00000004120e7825 */ /* 0x001fca00078e020e */
[----:B------:R0:W2:Y:S01]  /*0290*/  LDG.E R26, desc[UR4][R14.64] ;  /* 0x000000040e1a7981 */ /* 0x0000a2000c1e1900 */
[----:B------:R-:W-:-:S04]  /*02a0*/  IMAD.WIDE R12, R17, 0x4, R14 ;  /* 0x00000004110c7825 */ /* 0x000fc800078e020e */
[C---:B------:R-:W-:Y:S02]  /*02b0*/  IMAD.WIDE R4, R17.reuse, 0x4, R12 ;  /* 0x0000000411047825 */ /* 0x040fe400078e020c */
[----:B------:R-:W3:Y:S02]  /*02c0*/  LDG.E R12, desc[UR4][R12.64] ;  /* 0x000000040c0c7981 */ /* 0x000ee4000c1e1900 */
[C---:B------:R-:W-:Y:S02]  /*02d0*/  IMAD.WIDE R8, R17.reuse, 0x4, R4 ;  /* 0x0000000411087825 */ /* 0x040fe400078e0204 */
[----:B------:R-:W4:Y:S02]  /*02e0*/  LDG.E R4, desc[UR4][R4.64] ;  /* 0x0000000404047981 */ /* 0x000f24000c1e1900 */
[C---:B------:R-:W-:Y:S02]  /*02f0*/  IMAD.WIDE R6, R17.reuse, 0x4, R8 ;  /* 0x0000000411067825 */ /* 0x040fe400078e0208 */
[----:B------:R-:W5:Y:S02]  /*0300*/  LDG.E R8, desc[UR4][R8.64] ;  /* 0x0000000408087981 */ /* 0x000f64000c1e1900 */
[----:B------:R-:W-:-:S02]  /*0310*/  IMAD.WIDE R10, R17, 0x4, R6 ;  /* 0x00000004110a7825 */ /* 0x000fc400078e0206 */
[----:B------:R-:W5:Y:S04]  /*0320*/  LDG.E R5, desc[UR4][R2.64] ;  /* 0x0000000402057981 */ /* 0x000f68000c1e1900 */
[----:B------:R-:W5:Y:S01]  /*0330*/  LDG.E R6, desc[UR4][R6.64] ;  /* 0x0000000406067981 */ /* 0x000f62000c1e1900 */
[----:B0-----:R-:W-:-:S03]  /*0340*/  IMAD.WIDE R14, R17, 0x4, R10 ;  /* 0x00000004110e7825 */ /* 0x001fc600078e020a */
[----:B------:R-:W5:Y:S04]  /*0350*/  LDG.E R10, desc[UR4][R10.64] ;  /* 0x000000040a0a7981 */ /* 0x000f68000c1e1900 */
[----:B------:R-:W5:Y:S04]  /*0360*/  LDG.E R13, desc[UR4][R14.64] ;  /* 0x000000040e0d7981 */ /* 0x000f68000c1e1900 */
[----:B------:R-:W5:Y:S04]  /*0370*/  LDG.E R7, desc[UR4][R2.64+0x4] ;  /* 0x0000040402077981 */ /* 0x000f68000c1e1900 */
[----:B------:R-:W5:Y:S01]  /*0380*/  LDG.E R9, desc[UR4][R2.64+0xc] ;  /* 0x00000c0402097981 */ /* 0x000f62000c1e1900 */
[----:B--2---:R-:W-:-:S02]  /*0390*/  IMAD R26, R25, R26, R24 ;  /* 0x0000001a191a7224 */ /* 0x004fc400078e0218 */
[----:B------:R-:W-:Y:S02]  /*03a0*/  IMAD.WIDE R24, R17, 0x4, R14 ;  /* 0x0000000411187825 */ /* 0x000fe400078e020e */
[----:B------:R0:W2:Y:S04]  /*03b0*/  LDG.E R14, desc[UR4][R2.64+0x8] ;  /* 0x00000804020e7981 */ /* 0x0000a8000c1e1900 */
[----:B------:R-:W2:Y:S01]  /*03c0*/  LDG.E R24, desc[UR4][R24.64] ;  /* 0x0000000418187981 */ /* 0x000ea2000c1e1900 */
[----:B---3--:R-:W-:Y:S01]  /*03d0*/  IMAD R12, R23, R12, R26 ;  /* 0x0000000c170c7224 */ /* 0x008fe200078e021a */
[----:B------:R-:W-:-:S03]  /*03e0*/  IADD3 R22, PT, PT, R22, 0x8, RZ ;  /* 0x0000000816167810 */ /* 0x000fc60007ffe0ff */
[----:B----4-:R-:W-:Y:S01]  /*03f0*/  IMAD R29, R29, R4, R12 ;  /* 0x000000041d1d7224 */ /* 0x010fe200078e020c */
[----:B------:R-:W-:-:S03]  /*0400*/  ISETP.NE.AND P1, PT, R22, RZ, PT ;  /* 0x000000ff1600720c */ /* 0x000fc60003f25270 */
[----:B-----5:R-:W-:Y:S01]  /*0410*/  IMAD R8, R28, R8, R29 ;  /* 0x000000081c087224 */ /* 0x020fe200078e021d */
[----:B------:R-:W-:-:S03]  /*0420*/  IADD3 R4, P2, PT, R2, 0x20, RZ ;  /* 0x0000002002047810 */ /* 0x000fc60007f5e0ff */
[----:B------:R-:W-:Y:S01]  /*0430*/  IMAD R5, R5, R6, R8 ;  /* 0x0000000605057224 */ /* 0x000fe200078e0208 */
[----:B0-----:R-:W-:Y:S02]  /*0440*/  IADD3.X R3, PT, PT, RZ, R3, RZ, P2, !PT ;  /* 0x00000003ff037210 */ /* 0x001fe400017fe4ff */
[----:B------:R-:W-:Y:S01]  /*0450*/  LEA R18, R17, R18, 0x3 ;  /* 0x0000001211127211 */ /* 0x000fe200078e18ff */
[----:B------:R-:W-:-:S04]  /*0460*/  IMAD R5, R7, R10, R5 ;  /* 0x0000000a07057224 */ /* 0x000fc800078e0205 */
[----:B--2---:R-:W-:-:S04]  /*0470*/  IMAD R5, R14, R13, R5 ;  /* 0x0000000d0e057224 */ /* 0x004fc800078e0205 */
[----:B------:R-:W-:Y:S01]  /*0480*/  IMAD R24, R9, R24, R5 ;  /* 0x0000001809187224 */ /* 0x000fe200078e0205 */
[----:B------:R-:W-:Y:S06]  /*0490*/  @P1 BRA `(.L_x_2) ;  /* 0xfffffffc00601947 */ /* 0x000fec000383ffff */
.L_x_1:
[----:B------:R-:W-:Y:S05]  /*04a0*/  @!P0 BRA `(.L_x_0) ;  /* 0x0000000000fc8947 */ /* 0x000fea0003800000 */
[----:B------:R-:W-:Y:S02]  /*04b0*/  ISETP.GE.U32.AND P1, PT, R27, 0x4, PT ;  /* 0x000000041b00780c */ /* 0x000fe40003f26070 */
[----:B------:R-:W-:-:S04]  /*04c0*/  LOP3.LUT R14, R19, 0x3, RZ, 0xc0, !PT ;  /* 0x00000003130e7812 */ /* 0x000fc800078ec0ff */
[----:B------:R-:W-:-:S07]  /*04d0*/  ISETP.NE.AND P0, PT, R14, RZ, PT ;  /* 0x000000ff0e00720c */ /* 0x000fce0003f05270 */
[----:B------:R-:W-:Y:S06]  /*04e0*/  @!P1 BRA `(.L_x_3) ;  /* 0x00000000006c9947 */ /* 0x000fec0003800000 */
[----:B------:R-:W0:Y:S01]  /*04f0*/  LDC.64 R4, c[0x0][0x388] ;  /* 0x0000e200ff047b82 */ /* 0x000e220000000a00 */
[----:B------:R-:W1:Y:S01]  /*0500*/  LDCU.64 UR6, c[0x0][0x380] ;  /* 0x00007000ff0677ac */ /* 0x000e620008000a00 */
[----:B------:R-:W-:Y:S01]  /*0510*/  IMAD R7, R21, R17, R0 ;  /* 0x0000001115077224 */ /* 0x000fe200078e0200 */
[CC--:B------:R-:W-:Y:S02]  /*0520*/  IADD3 R3, PT, PT, R20.reuse, R21.reuse, RZ ;  /* 0x0000001514037210 */ /* 0x0c0fe40007ffe0ff */
[----:B------:R-:W-:-:S03]  /*0530*/  IADD3 R8, P1, PT, R20, R21, RZ ;  /* 0x0000001514087210 */ /* 0x000fc60007f3e0ff */
[----:B------:R-:W2:Y:S01]  /*0540*/  LDC.64 R12, c[0x0][0x380] ;  /* 0x0000e000ff0c7b82 */ /* 0x000ea20000000a00 */
[----:B0-----:R-:W-:-:S04]  /*0550*/  IMAD.WIDE R4, R7, 0x4, R4 ;  /* 0x0000000407047825 */ /* 0x001fc800078e0204 */
[----:B------:R-:W-:Y:S02]  /*0560*/  IMAD.WIDE R6, R17, 0x4, R4 ;  /* 0x0000000411067825 */ /* 0x000fe400078e0204 */
[----:B------:R-:W3:Y:S02]  /*0570*/  LDG.E R4, desc[UR4][R4.64] ;  /* 0x0000000404047981 */ /* 0x000ee4000c1e1900 */
[----:B--2---:R-:W-:Y:S01]  /*0580*/  IMAD.WIDE.U32 R12, R3, 0x4, R12 ;  /* 0x00000004030c7825 */ /* 0x004fe200078e000c */
[----:B------:R-:W-:Y:S02]  /*0590*/  IADD3.X R3, PT, PT, RZ, RZ, RZ, P1, !PT ;  /* 0x000000ffff037210 */ /* 0x000fe40000ffe4ff */
[----:B-1----:R-:W-:-:S03]  /*05a0*/  LEA R2, P1, R8, UR6, 0x2 ;  /* 0x0000000608027c11 */ /* 0x002fc6000f8210ff */
[----:B------:R-:W3:Y:S01]  /*05b0*/  LDG.E R13, desc[UR4][R12.64] ;  /* 0x000000040c0d7981 */ /* 0x000ee2000c1e1900 */
[----:B------:R-:W-:Y:S01]  /*05c0*/  LEA.HI.X R3, R8, UR7, R3, 0x2, P1 ;  /* 0x0000000708037c11 */ /* 0x000fe200088f1403 */
[C---:B------:R-:W-:Y:S02]  /*05d0*/  IMAD.WIDE R8, R17.reuse, 0x4, R6 ;  /* 0x0000000411087825 */ /* 0x040fe400078e0206 */
[----:B------:R-:W2:Y:S04]  /*05e0*/  LDG.E R6, desc[UR4][R6.64] ;  /* 0x0000000406067981 */ /* 0x000ea8000c1e1900 */
[----:B------:R-:W2:Y:S01]  /*05f0*/  LDG.E R15, desc[UR4][R2.64+0x4] ;  /* 0x00000404020f7981 */ /* 0x000ea2000c1e1900 */
[----:B------:R-:W-:-:S03]  /*0600*/  IMAD.WIDE R10, R17, 0x4, R8 ;  /* 0x00000004110a7825 */ /* 0x000fc600078e0208 */
[----:B------:R-:W4:Y:S04]  /*0610*/  LDG.E R22, desc[UR4][R8.64] ;  /* 0x0000000408167981 */ /* 0x000f28000c1e1900 */
[----:B------:R-:W4:Y:S04]  /*0620*/  LDG.E R18, desc[UR4][R2.64+0x8] ;  /* 0x0000080402127981 */ /* 0x000f28000c1e1900 */
[----:B------:R-:W5:Y:S04]  /*0630*/  LDG.E R26, desc[UR4][R2.64+0xc] ;  /* 0x00000c04021a7981 */ /* 0x000f68000c1e1900 */
[----:B------:R-:W5:Y:S01]  /*0640*/  LDG.E R10, desc[UR4][R10.64] ;  /* 0x000000040a0a7981 */ /* 0x000f62000c1e1900 */
[----:B------:R-:W-:Y:S01]  /*0650*/  IADD3 R21, PT, PT, R21, 0x4, RZ ;  /* 0x0000000415157810 */ /* 0x000fe20007ffe0ff */
[----:B---3--:R-:W-:-:S04]  /*0660*/  IMAD R24, R13, R4, R24 ;  /* 0x000000040d187224 */ /* 0x008fc800078e0218 */
[----:B--2---:R-:W-:-:S04]  /*0670*/  IMAD R15, R15, R6, R24 ;  /* 0x000000060f0f7224 */ /* 0x004fc800078e0218 */
[----:B----4-:R-:W-:-:S04]  /*0680*/  IMAD R15, R18, R22, R15 ;  /* 0x00000016120f7224 */ /* 0x010fc800078e020f */
[----:B-----5:R-:W-:-:S07]  /*0690*/  IMAD R24, R26, R10, R15 ;  /* 0x0000000a1a187224 */ /* 0x020fce00078e020f */
.L_x_3:
[----:B------:R-:W-:Y:S05]  /*06a0*/  @!P0 BRA `(.L_x_0) ;  /* 0x00000000007c8947 */ /* 0x000fea0003800000 */
[----:B------:R-:W-:Y:S01]  /*06b0*/  ISETP.NE.AND P1, PT, R14, 0x1, PT ;  /* 0x000000010e00780c */ /* 0x000fe20003f25270 */
[----:B------:R-:W0:Y:S01]  /*06c0*/  LDC.64 R10, c[0x0][0x380] ;  /* 0x0000e000ff0a7b82 */ /* 0x000e220000000a00 */
[----:B------:R-:W-:-:S04]  /*06d0*/  LOP3.LUT R19, R19, 0x1, RZ, 0xc0, !PT ;  /* 0x0000000113137812 */ /* 0x000fc800078ec0ff */
[----:B------:R-:W-:-:S03]  /*06e0*/  ISETP.NE.U32.AND P0, PT, R19, 0x1, PT ;  /* 0x000000011300780c */ /* 0x000fc60003f05070 */
[----:B------:R-:W1:Y:S04]  /*06f0*/  LDC.64 R8, c[0x0][0x388] ;  /* 0x0000e200ff087b82 */ /* 0x000e680000000a00 */
[CC--:B------:R-:W-:Y:S02]  /*0700*/  @P1 IADD3 R13, PT, PT, R20.reuse, R21.reuse, RZ ;  /* 0x00000015140d1210 */ /* 0x0c0fe40007ffe0ff */
[----:B------:R-:W-:Y:S02]  /*0710*/  @P1 IADD3 R12, P2, PT, R20, R21, RZ ;  /* 0x00000015140c1210 */ /* 0x000fe40007f5e0ff */
[----:B------:R-:W2:Y:S02]  /*0720*/  @P1 LDC.64 R2, c[0x0][0x380] ;  /* 0x0000e000ff021b82 */ /* 0x000ea40000000a00 */
[----:B------:R-:W-:-:S06]  /*0730*/  @P1 IADD3.X R14, PT, PT, RZ, RZ, RZ, P2, !PT ;  /* 0x000000ffff0e1210 */ /* 0x000fcc00017fe4ff */
[----:B------:R-:W3:Y:S01]  /*0740*/  LDC.64 R4, c[0x0][0x380] ;  /* 0x0000e000ff047b82 */ /* 0x000ee20000000a00 */
[----:B0-----:R-:W-:-:S04]  /*0750*/  @P1 IMAD.WIDE.U32 R10, R13, 0x4, R10 ;  /* 0x000000040d0a1825 */ /* 0x001fc800078e000a */
[C---:B------:R-:W-:Y:S01]  /*0760*/  @P1 IMAD R13, R21.reuse, R17, R0 ;  /* 0x00000011150d1224 */ /* 0x040fe200078e0200 */
[----:B------:R-:W-:Y:S01]  /*0770*/  @P1 IADD3 R21, PT, PT, R21, 0x2, RZ ;  /* 0x0000000215151810 */ /* 0x000fe20007ffe0ff */
[----:B------:R-:W4:Y:S01]  /*0780*/  @P1 LDG.E R11, desc[UR4][R10.64] ;  /* 0x000000040a0b1981 */ /* 0x000f22000c1e1900 */
[----:B------:R-:W0:Y:S01]  /*0790*/  LDC.64 R6, c[0x0][0x388] ;  /* 0x0000e200ff067b82 */ /* 0x000e220000000a00 */
[----:B-1----:R-:W-:Y:S01]  /*07a0*/  @P1 IMAD.WIDE R8, R13, 0x4, R8 ;  /* 0x000000040d081825 */ /* 0x002fe200078e0208 */
[----:B------:R-:W-:Y:S02]  /*07b0*/  @!P0 IADD3 R15, PT, PT, R20, R21, RZ ;  /* 0x00000015140f8210 */ /* 0x000fe40007ffe0ff */
[----:B--2---:R-:W-:Y:S01]  /*07c0*/  @P1 LEA R2, P2, R12, R2, 0x2 ;  /* 0x000000020c021211 */ /* 0x004fe200078410ff */
[----:B------:R-:W-:-:S03]  /*07d0*/  @!P0 IMAD R21, R21, R17, R0 ;  /* 0x0000001115158224 */ /* 0x000fc600078e0200 */
[----:B------:R-:W-:Y:S01]  /*07e0*/  @P1 LEA.HI.X R3, R12, R3, R14, 0x2, P2 ;  /* 0x000000030c031211 */ /* 0x000fe200010f140e */
[----:B------:R-:W-:Y:S01]  /*07f0*/  @P1 IMAD.WIDE R12, R17, 0x4, R8 ;  /* 0x00000004110c1825 */ /* 0x000fe200078e0208 */
[----:B------:R-:W4:Y:S03]  /*0800*/  @P1 LDG.E R14, desc[UR4][R8.64] ;  /* 0x00000004080e1981 */ /* 0x000f26000c1e1900 */
[----:B---3--:R-:W-:Y:S01]  /*0810*/  @!P0 IMAD.WIDE.U32 R4, R15, 0x4, R4 ;  /* 0x000000040f048825 */ /* 0x008fe200078e0004 */
[----:B------:R-:W2:Y:S04]  /*0820*/  @P1 LDG.E R2, desc[UR4][R2.64+0x4] ;  /* 0x0000040402021981 */ /* 0x000ea8000c1e1900 */
[----:B------:R-:W2:Y:S01]  /*0830*/  @P1 LDG.E R12, desc[UR4][R12.64] ;  /* 0x000000040c0c1981 */ /* 0x000ea2000c1e1900 */
[----:B0-----:R-:W-:-:S03]  /*0840*/  @!P0 IMAD.WIDE R6, R21, 0x4, R6 ;  /* 0x0000000415068825 */ /* 0x001fc600078e0206 */
[----:B------:R-:W3:Y:S04]  /*0850*/  @!P0 LDG.E R5, desc[UR4][R4.64] ;  /* 0x0000000404058981 */ /* 0x000ee8000c1e1900 */
[----:B------:R-:W3:Y:S01]  /*0860*/  @!P0 LDG.E R6, desc[UR4][R6.64] ;  /* 0x0000000406068981 */ /* 0x000ee2000c1e1900 */
[----:B----4-:R-:W-:-:S04]  /*0870*/  @P1 IMAD R11, R11, R14, R24 ;  /* 0x0000000e0b0b1224 */ /* 0x010fc800078e0218 */
[----:B--2---:R-:W-:-:S04]  /*0880*/  @P1 IMAD R24, R2, R12, R11 ;  /* 0x0000000c02181224 */ /* 0x004fc800078e020b */
[----:B---3--:R-:W-:-:S07]  /*0890*/  @!P0 IMAD R24, R5, R6, R24 ;  /* 0x0000000605188224 */ /* 0x008fce00078e0218 */
.L_x_0:
[----:B------:R-:W0:Y:S01]  /*08a0*/  LDC.64 R2, c[0x0][0x390] ;  /* 0x0000e400ff027b82 */ /* 0x000e220000000a00 */
[----:B------:R-:W-:-:S04]  /*08b0*/  IMAD R17, R16, R17, R0 ;  /* 0x0000001110117224 */ /* 0x000fc800078e0200 */
[----:B0-----:R-:W-:-:S05]  /*08c0*/  IMAD.WIDE R2, R17, 0x4, R2 ;  /* 0x0000000411027825 */ /* 0x001fca00078e0202 */
[----:B------:R-:W-:Y:S01]  /*08d0*/  STG.E desc[UR4][R2.64], R24 ;  /* 0x0000001802007986 */ /* 0x000fe2000c101904 */
[----:B------:R-:W-:Y:S05]  /*08e0*/  EXIT ;  /* 0x000000000000794d */ /* 0x000fea0003800000 */
.L_x_4:
[----:B------:R-:W-:-:S00]  /*08f0*/  BRA `(.L_x_4) ;  /* 0xfffffffc00fc7947 */ /* 0x000fc0000383ffff */
[----:B------:R-:W-:-:S00]  /*0900*/  NOP ;  /* 0x0000000000007918 */ /* 0x000fc00000000000 */
[----:B------:R-:W-:-:S00]  /*0910*/  NOP ;  /* 0x0000000000007918 */ /* 0x000fc00000000000 */
[----:B------:R-:W-:-:S00]  /*0920*/  NOP ;  /* 0x0000000000007918 */ /* 0x000fc00000000000 */
[----:B------:R-:W-:-:S00]  /*0930*/  NOP ;  /* 0x0000000000007918 */ /* 0x000fc00000000000 */
[----:B------:R-:W-:-:S00]  /*0940*/  NOP ;  /* 0x0000000000007918 */ /* 0x000fc00000000000 */
[----:B------:R-:W-:-:S00]  /*0950*/  NOP ;  /* 0x0000000000007918 */ /* 0x000fc00000000000 */
[----:B------:R-:W-:-:S00]  /*0960*/  NOP ;  /* 0x0000000000007918 */ /* 0x000fc00000000000 */
[----:B------:R-:W-:-:S00]  /*0970*/  NOP ;  /* 0x0000000000007918 */ /* 0x000fc00000000000 */
.L_x_5:


//--------------------- .nv.shared.reserved.0     --------------------------
	.section	.nv.shared.reserved.0,"aw",@nobits
	.weak		__nv_reservedSMEM_offset_0_alias
	.size		__nv_reservedSMEM_offset_0_alias, 0, 64
	.other		__nv_reservedSMEM_offset_0_alias,@"STO_CUDA_RESERVED_SHARED STV_DEFAULT"
__nv_reservedSMEM_offset_0_alias:
	.zero		0
	.zero		64


//--------------------- .nv.constant0._Z9matrixMulPiS_S_iii --------------------------
	.section	.nv.constant0._Z9matrixMulPiS_S_iii,"a",@progbits
	.sectionflags	@""
	.align	4
.nv.constant0._Z9matrixMulPiS_S_iii:
	.zero		932


//--------------------- SYMBOLS --------------------------

	.type		.nv.reservedSmem.offset0,@object
	.size		.nv.reservedSmem.offset0,0x4
